	.headerflags	@"EF_CUDA_TEXMODE_UNIFIED EF_CUDA_64BIT_ADDRESS EF_CUDA_ACCELERATORS EF_CUDA_SM90 EF_CUDA_VIRTUAL_SM(EF_CUDA_SM90)"
	.elftype	@"ET_EXEC"


//--------------------- .nv.info                  --------------------------
	.section	.nv.info,"",@"SHT_CUDA_INFO"
	.align	4


	//----- nvinfo : EIATTR_REGCOUNT
	.align		4
        /*0000*/ 	.byte	0x04, 0x2f
        /*0002*/ 	.short	(.L_2 - .L_1)
	.align		4
.L_1:
        /*0004*/ 	.word	index@(triton_poi_fused_convolution_gelu_18)
        /*0008*/ 	.word	0x00000014


	//----- nvinfo : EIATTR_MIN_STACK_SIZE
	.align		4
.L_2:
        /*000c*/ 	.byte	0x04, 0x12
        /*000e*/ 	.short	(.L_4 - .L_3)
	.align		4
.L_3:
        /*0010*/ 	.word	index@(triton_poi_fused_convolution_gelu_18)
        /*0014*/ 	.word	0x00000000


	//----- nvinfo : EIATTR_FRAME_SIZE
	.align		4
.L_4:
        /*0018*/ 	.byte	0x04, 0x11
        /*001a*/ 	.short	(.L_6 - .L_5)
	.align		4
.L_5:
        /*001c*/ 	.word	index@(triton_poi_fused_convolution_gelu_18)
        /*0020*/ 	.word	0x00000000


	//----- nvinfo : EIATTR_MIN_STACK_SIZE
	.align		4
.L_6:
        /*0024*/ 	.byte	0x04, 0x12
        /*0026*/ 	.short	(.L_8 - .L_7)
	.align		4
.L_7:
        /*0028*/ 	.word	index@(triton_poi_fused_convolution_gelu_18)
        /*002c*/ 	.word	0x00000000
.L_8:


//--------------------- .nv.info.triton_poi_fused_convolution_gelu_18 --------------------------
	.section	.nv.info.triton_poi_fused_convolution_gelu_18,"",@"SHT_CUDA_INFO"
	.sectionflags	@""
	.align	4


	//----- nvinfo : EIATTR_CUDA_API_VERSION
	.align		4
        /*0000*/ 	.byte	0x04, 0x37
        /*0002*/ 	.short	(.L_10 - .L_9)
.L_9:
        /*0004*/ 	.word	0x0000007c


	//----- nvinfo : EIATTR_KPARAM_INFO
	.align		4
.L_10:
        /*0008*/ 	.byte	0x04, 0x17
        /*000a*/ 	.short	(.L_12 - .L_11)
.L_11:
        /*000c*/ 	.word	0x00000000
        /*0010*/ 	.short	0x0003
        /*0012*/ 	.short	0x0018
        /*0014*/ 	.byte	0x00, 0xf0, 0x11, 0x00


	//----- nvinfo : EIATTR_KPARAM_INFO
	.align		4
.L_12:
        /*0018*/ 	.byte	0x04, 0x17
        /*001a*/ 	.short	(.L_14 - .L_13)
.L_13:
        /*001c*/ 	.word	0x00000000
        /*0020*/ 	.short	0x0002
        /*0022*/ 	.short	0x0010
        /*0024*/ 	.byte	0x00, 0xf4, 0x21, 0x00


	//----- nvinfo : EIATTR_KPARAM_INFO
	.align		4
.L_14:
        /*0028*/ 	.byte	0x04, 0x17
        /*002a*/ 	.short	(.L_16 - .L_15)
.L_15:
        /*002c*/ 	.word	0x00000000
        /*0030*/ 	.short	0x0001
        /*0032*/ 	.short	0x0008
        /*0034*/ 	.byte	0x00, 0xf4, 0x21, 0x00


	//----- nvinfo : EIATTR_KPARAM_INFO
	.align		4
.L_16:
        /*0038*/ 	.byte	0x04, 0x17
        /*003a*/ 	.short	(.L_18 - .L_17)
.L_17:
        /*003c*/ 	.word	0x00000000
        /*0040*/ 	.short	0x0000
        /*0042*/ 	.short	0x0000
        /*0044*/ 	.byte	0x00, 0xf4, 0x21, 0x00


	//----- nvinfo : EIATTR_SPARSE_MMA_MASK
	.align		4
.L_18:
        /*0048*/ 	.byte	0x03, 0x50
        /*004a*/ 	.short	0x0000


	//----- nvinfo : EIATTR_MAXREG_COUNT
	.align		4
        /*004c*/ 	.byte	0x03, 0x1b
        /*004e*/ 	.short	0x00ff


	//----- nvinfo : EIATTR_EXIT_INSTR_OFFSETS
	.align		4
        /*0050*/ 	.byte	0x04, 0x1c
        /*0052*/ 	.short	(.L_20 - .L_19)


	//   ....[0]....
.L_19:
        /*0054*/ 	.word	0x000005a0


	//----- nvinfo : EIATTR_REQNTID
	.align		4
.L_20:
        /*0058*/ 	.byte	0x04, 0x10
        /*005a*/ 	.short	(.L_22 - .L_21)
.L_21:
        /*005c*/ 	.word	0x00000100
        /*0060*/ 	.word	0x00000001
        /*0064*/ 	.word	0x00000001


	//----- nvinfo : EIATTR_CBANK_PARAM_SIZE
	.align		4
.L_22:
        /*0068*/ 	.byte	0x03, 0x19
        /*006a*/ 	.short	0x001c


	//----- nvinfo : EIATTR_PARAM_CBANK
	.align		4
        /*006c*/ 	.byte	0x04, 0x0a
        /*006e*/ 	.short	(.L_24 - .L_23)
	.align		4
.L_23:
        /*0070*/ 	.word	index@(.nv.constant0.triton_poi_fused_convolution_gelu_18)
        /*0074*/ 	.short	0x0210
        /*0076*/ 	.short	0x001c


	//----- nvinfo : EIATTR_SW_WAR
	.align		4
.L_24:
        /*0078*/ 	.byte	0x04, 0x36
        /*007a*/ 	.short	(.L_26 - .L_25)
.L_25:
        /*007c*/ 	.word	0x00000008
.L_26:


//--------------------- .nv.callgraph             --------------------------
	.section	.nv.callgraph,"",@"SHT_CUDA_CALLGRAPH"
	.align	4
	.sectionentsize	8
	.align		4
        /*0000*/ 	.word	0x00000000
	.align		4
        /*0004*/ 	.word	0xffffffff
	.align		4
        /*0008*/ 	.word	0x00000000
	.align		4
        /*000c*/ 	.word	0xfffffffe
	.align		4
        /*0010*/ 	.word	0x00000000
	.align		4
        /*0014*/ 	.word	0xfffffffd
	.align		4
        /*0018*/ 	.word	0x00000000
	.align		4
        /*001c*/ 	.word	0xfffffffc


//--------------------- .nv.constant4             --------------------------
	.section	.nv.constant4,"a",@progbits
	.align	8
	.align		8
.nv.constant4:
        /*0000*/ 	.dword	_$_str


//--------------------- .text.triton_poi_fused_convolution_gelu_18 --------------------------
	.section	.text.triton_poi_fused_convolution_gelu_18,"ax",@progbits
	.align	128
        .global         triton_poi_fused_convolution_gelu_18
        .type           triton_poi_fused_convolution_gelu_18,@function
        .size           triton_poi_fused_convolution_gelu_18,(.L_x_1 - triton_poi_fused_convolution_gelu_18)
        .other          triton_poi_fused_convolution_gelu_18,@"STO_CUDA_ENTRY STV_DEFAULT"
triton_poi_fused_convolution_gelu_18:
.text.triton_poi_fused_convolution_gelu_18:
[----:B------:R-:W-:Y:S01]  /*0000*/  LDC R1, c[0x0][0x28] ;  /* 0x00000a00ff017b82 */ /* 0x000fe20000000800 */
[----:B------:R-:W1:Y:S07]  /*0010*/  S2R R0, SR_TID.X ;  /* 0x0000000000007919 */ /* 0x000e6e0000002100 */
[----:B------:R-:W2:Y:S01]  /*0020*/  LDC.64 R10, c[0x0][0x218] ;  /* 0x00008600ff0a7b82 */ /* 0x000ea20000000a00 */
[----:B------:R-:W-:Y:S01]  /*0030*/  ULDC.64 UR4, c[0x0][0x208] ;  /* 0x0000820000047ab9 */ /* 0x000fe20000000a00 */
[----:B------:R-:W3:Y:S06]  /*0040*/  S2R R5, SR_CTAID.X ;  /* 0x0000000000057919 */ /* 0x000eec0000002500 */
[----:B------:R-:W4:Y:S01]  /*0050*/  LDC.64 R2, c[0x0][0x210] ;  /* 0x00008400ff027b82 */ /* 0x000f220000000a00 */
[----:B------:R-:W-:Y:S01]  /*0060*/  HFMA2.MMA R12, -RZ, RZ, 0.470947265625, -12.46875 ;  /* 0x3789ca3cff0c7435 */ /* 0x000fe200000001ff */
[----:B------:R-:W-:Y:S01]  /*0070*/  IMAD.MOV.U32 R14, RZ, RZ, -0x460a9f47 ;  /* 0xb9f560b9ff0e7424 */ /* 0x000fe200078e00ff */
[----:B------:R-:W-:Y:S01]  /*0080*/  HFMA2.MMA R13, -RZ, RZ, 0.470947265625, -12.46875 ;  /* 0x3789ca3cff0d7435 */ /* 0x000fe200000001ff */
[----:B------:R-:W-:Y:S01]  /*0090*/  MOV R15, 0xb9f560b9 ;  /* 0xb9f560b9000f7802 */ /* 0x000fe20000000f00 */
[----:B------:R-:W-:Y:S01]  /*00a0*/  IMAD.MOV.U32 R17, RZ, RZ, 0x3bac840b ;  /* 0x3bac840bff117424 */ /* 0x000fe200078e00ff */
[----:B------:R-:W-:Y:S01]  /*00b0*/  ULDC.64 UR6, c[0x0][0x220] ;  /* 0x0000880000067ab9 */ /* 0x000fe20000000a00 */
[----:B-1----:R-:W-:-:S04]  /*00c0*/  SHF.L.U32 R0, R0, 0x1, RZ ;  /* 0x0000000100007819 */ /* 0x002fc800000006ff */
[----:B------:R-:W-:Y:S02]  /*00d0*/  LOP3.LUT R0, R0, 0x1fe, RZ, 0xc0, !PT ;  /* 0x000001fe00007812 */ /* 0x000fe400078ec0ff */
[----:B---3--:R-:W-:Y:S02]  /*00e0*/  SHF.R.S32.HI R4, RZ, 0x16, R5 ;  /* 0x00000016ff047819 */ /* 0x008fe40000011405 */
[----:B------:R-:W-:Y:S02]  /*00f0*/  LEA R0, R5, R0, 0x9 ;  /* 0x0000000005007211 */ /* 0x000fe400078e48ff */
[----:B------:R-:W-:-:S03]  /*0100*/  SGXT R5, R4, 0x1 ;  /* 0x000000010405781a */ /* 0x000fc60000000200 */
[----:B----4-:R-:W-:Y:S01]  /*0110*/  IMAD.WIDE R2, R0, 0x4, R2 ;  /* 0x0000000400027825 */ /* 0x010fe200078e0202 */
[----:B------:R-:W-:-:S04]  /*0120*/  LEA.HI R5, R5, R0, RZ, 0xb ;  /* 0x0000000005057211 */ /* 0x000fc800078f58ff */
[----:B------:R-:W-:-:S04]  /*0130*/  LOP3.LUT R5, R5, 0xfffff800, RZ, 0xc0, !PT ;  /* 0xfffff80005057812 */ /* 0x000fc800078ec0ff */
[----:B------:R-:W-:-:S05]  /*0140*/  IADD3 R5, R0, -R5, RZ ;  /* 0x8000000500057210 */ /* 0x000fca0007ffe0ff */
[----:B--2---:R-:W-:Y:S02]  /*0150*/  IMAD.WIDE R10, R5, 0x4, R10 ;  /* 0x00000004050a7825 */ /* 0x004fe400078e020a */
[----:B------:R-:W2:Y:S04]  /*0160*/  LDG.E.64 R4, desc[UR4][R2.64] ;  /* 0x0000000402047981 */ /* 0x000ea8000c1e1b00 */
[----:B------:R-:W2:Y:S02]  /*0170*/  LDG.E.EL.64 R10, desc[UR4][R10.64] ;  /* 0x000000040a0a7981 */ /* 0x000ea4000c2e1b00 */
[----:B--2---:R-:W-:Y:S01]  /*0180*/  FADD R4, R4, R10 ;  /* 0x0000000a04047221 */ /* 0x004fe20000000000 */
[----:B------:R-:W-:Y:S01]  /*0190*/  FADD R5, R5, R11 ;  /* 0x0000000b05057221 */ /* 0x000fe20000000000 */
[----:B------:R-:W-:-:S02]  /*01a0*/  MOV R10, 0x3bac840b ;  /* 0x3bac840b000a7802 */ /* 0x000fc40000000f00 */
[----:B------:R-:W-:Y:S01]  /*01b0*/  FMUL R6, R4, 0.70710676908493041992 ;  /* 0x3f3504f304067820 */ /* 0x000fe20000400000 */
[----:B------:R-:W-:Y:S01]  /*01c0*/  FMUL R7, R5, 0.70710676908493041992 ;  /* 0x3f3504f305077820 */ /* 0x000fe20000400000 */
[----:B------:R-:W-:Y:S02]  /*01d0*/  STG.E.64 desc[UR4][R2.64], R4 ;  /* 0x0000000402007986 */ /* 0x000fe4000c101b04 */
[----:B------:R-:W-:Y:S01]  /*01e0*/  FADD.FTZ R9, |R6|, -RZ ;  /* 0x800000ff06097221 */ /* 0x000fe20000010200 */
[----:B------:R-:W-:-:S04]  /*01f0*/  FADD.FTZ R8, |R7|, -RZ ;  /* 0x800000ff07087221 */ /* 0x000fc80000010200 */
[----:B------:R-:W-:Y:S02]  /*0200*/  FSETP.GE.AND P0, PT, R9, 1.0029599666595458984, PT ;  /* 0x3f8060fe0900780b */ /* 0x000fe40003f06000 */
[----:B------:R-:W-:-:S11]  /*0210*/  FSETP.GE.AND P1, PT, R8, 1.0029599666595458984, PT ;  /* 0x3f8060fe0800780b */ /* 0x000fd60003f26000 */
[----:B------:R-:W-:Y:S01]  /*0220*/  @!P0 MOV R14, 0xba574d20 ;  /* 0xba574d20000e8802 */ /* 0x000fe20000000f00 */
[----:B------:R-:W-:Y:S02]  /*0230*/  @!P0 IMAD.MOV.U32 R12, RZ, RZ, 0x38b1e96a ;  /* 0x38b1e96aff0c8424 */ /* 0x000fe400078e00ff */
[----:B------:R-:W-:Y:S01]  /*0240*/  @!P0 FMUL R9, R6, R6 ;  /* 0x0000000606098220 */ /* 0x000fe20000400000 */
[----:B------:R-:W-:Y:S01]  /*0250*/  @!P0 MOV R10, 0x3baad5ea ;  /* 0x3baad5ea000a8802 */ /* 0x000fe20000000f00 */
[----:B------:R-:W-:Y:S01]  /*0260*/  @!P1 FMUL R8, R7, R7 ;  /* 0x0000000707089220 */ /* 0x000fe20000400000 */
[----:B------:R-:W-:Y:S01]  /*0270*/  @!P1 MOV R13, 0x38b1e96a ;  /* 0x38b1e96a000d9802 */ /* 0x000fe20000000f00 */
[----:B------:R-:W-:Y:S01]  /*0280*/  FFMA.FTZ R11, R9, R12, R14 ;  /* 0x0000000c090b7223 */ /* 0x000fe2000001000e */
[----:B------:R-:W-:Y:S01]  /*0290*/  HFMA2.MMA R12, -RZ, RZ, -1.26171875, -2.110004425048828125e-05 ;  /* 0xbd0c8162ff0c7435 */ /* 0x000fe200000001ff */
[----:B------:R-:W-:Y:S01]  /*02a0*/  @!P1 MOV R15, 0xba574d20 ;  /* 0xba574d20000f9802 */ /* 0x000fe20000000f00 */
[----:B------:R-:W-:-:S02]  /*02b0*/  @!P1 IMAD.MOV.U32 R17, RZ, RZ, 0x3baad5ea ;  /* 0x3baad5eaff119424 */ /* 0x000fc400078e00ff */
[----:B------:R-:W-:Y:S01]  /*02c0*/  FFMA.FTZ R11, R11, R9, R10 ;  /* 0x000000090b0b7223 */ /* 0x000fe2000001000a */
[----:B------:R-:W-:Y:S01]  /*02d0*/  HFMA2.MMA R10, -RZ, RZ, 1.52734375, -41152 ;  /* 0x3e1cf906ff0a7435 */ /* 0x000fe200000001ff */
[----:B------:R-:W-:Y:S01]  /*02e0*/  @!P0 MOV R12, 0xbcdc1be7 ;  /* 0xbcdc1be7000c8802 */ /* 0x000fe20000000f00 */
[----:B------:R-:W-:Y:S01]  /*02f0*/  FFMA.FTZ R14, R8, R13, R15 ;  /* 0x0000000d080e7223 */ /* 0x000fe2000001000f */
[----:B------:R-:W-:Y:S02]  /*0300*/  MOV R13, 0xbd0c8162 ;  /* 0xbd0c8162000d7802 */ /* 0x000fe40000000f00 */
[----:B------:R-:W-:Y:S01]  /*0310*/  @!P1 MOV R13, 0xbcdc1be7 ;  /* 0xbcdc1be7000d9802 */ /* 0x000fe20000000f00 */
[-C--:B------:R-:W-:Y:S01]  /*0320*/  FFMA.FTZ R16, R14, R8.reuse, R17 ;  /* 0x000000080e107223 */ /* 0x080fe20000010011 */
[----:B------:R-:W-:Y:S02]  /*0330*/  @!P0 IMAD.MOV.U32 R10, RZ, RZ, 0x3de718af ;  /* 0x3de718afff0a8424 */ /* 0x000fe400078e00ff */
[-C--:B------:R-:W-:Y:S01]  /*0340*/  FFMA.FTZ R11, R11, R9.reuse, R12 ;  /* 0x000000090b0b7223 */ /* 0x080fe2000001000c */
[----:B------:R-:W-:Y:S01]  /*0350*/  HFMA2.MMA R14, -RZ, RZ, 1.853515625, -0.00091457366943359375 ;  /* 0x3f6a937eff0e7435 */ /* 0x000fe200000001ff */
[-C--:B------:R-:W-:Y:S01]  /*0360*/  FFMA.FTZ R16, R16, R8.reuse, R13 ;  /* 0x0000000810107223 */ /* 0x080fe2000001000d */
[----:B------:R-:W-:Y:S01]  /*0370*/  MOV R13, 0x3e1cf906 ;  /* 0x3e1cf906000d7802 */ /* 0x000fe20000000f00 */
[-C--:B------:R-:W-:Y:S01]  /*0380*/  FFMA.FTZ R11, R11, R9.reuse, R10 ;  /* 0x000000090b0b7223 */ /* 0x080fe2000001000a */
[----:B------:R-:W-:Y:S01]  /*0390*/  HFMA2.MMA R10, -RZ, RZ, 1.78125, -136.25 ;  /* 0x3f20d842ff0a7435 */ /* 0x000fe200000001ff */
[----:B------:R-:W-:Y:S01]  /*03a0*/  @!P1 IMAD.MOV.U32 R13, RZ, RZ, 0x3de718af ;  /* 0x3de718afff0d9424 */ /* 0x000fe200078e00ff */
[----:B------:R-:W-:Y:S01]  /*03b0*/  @!P0 MOV R14, 0xbec093ac ;  /* 0xbec093ac000e8802 */ /* 0x000fe20000000f00 */
[----:B------:R-:W-:Y:S01]  /*03c0*/  HFMA2.MMA R17, -RZ, RZ, 1.78125, -136.25 ;  /* 0x3f20d842ff117435 */ /* 0x000fe200000001ff */
[----:B------:R-:W-:Y:S01]  /*03d0*/  MOV R15, 0x3f6a937e ;  /* 0x3f6a937e000f7802 */ /* 0x000fe20000000f00 */
[----:B------:R-:W-:Y:S01]  /*03e0*/  FFMA.FTZ R16, R16, R8, R13 ;  /* 0x0000000810107223 */ /* 0x000fe2000001000d */
[----:B------:R-:W-:Y:S01]  /*03f0*/  @!P1 MOV R15, 0xbec093ac ;  /* 0xbec093ac000f9802 */ /* 0x000fe20000000f00 */
[----:B------:R-:W-:Y:S01]  /*0400*/  FFMA.FTZ R11, R11, R9, R14 ;  /* 0x000000090b0b7223 */ /* 0x000fe2000001000e */
[----:B------:R-:W-:-:S02]  /*0410*/  @!P0 MOV R10, 0x3e0375d3 ;  /* 0x3e0375d3000a8802 */ /* 0x000fc40000000f00 */
[----:B------:R-:W-:Y:S01]  /*0420*/  @!P1 MOV R17, 0x3e0375d3 ;  /* 0x3e0375d300119802 */ /* 0x000fe20000000f00 */
[----:B------:R-:W-:Y:S01]  /*0430*/  FFMA.FTZ R16, R16, R8, R15 ;  /* 0x0000000810107223 */ /* 0x000fe2000001000f */
[----:B------:R-:W-:Y:S01]  /*0440*/  FSEL R13, -R9, R6, P0 ;  /* 0x00000006090d7208 */ /* 0x000fe20000000100 */
[----:B------:R-:W-:Y:S01]  /*0450*/  FFMA.FTZ R10, R11, R9, R10 ;  /* 0x000000090b0a7223 */ /* 0x000fe2000001000a */
[----:B------:R-:W-:Y:S01]  /*0460*/  FSEL R9, -R8, R7, P1 ;  /* 0x0000000708097208 */ /* 0x000fe20000800100 */
[----:B------:R-:W-:Y:S02]  /*0470*/  FFMA.FTZ R16, R16, R8, R17 ;  /* 0x0000000810107223 */ /* 0x000fe40000010011 */
[----:B------:R-:W-:Y:S02]  /*0480*/  FFMA.FTZ R10, R10, R13, R13 ;  /* 0x0000000d0a0a7223 */ /* 0x000fe4000001000d */
[----:B------:R-:W-:Y:S02]  /*0490*/  FFMA.FTZ R16, R16, R9, R9 ;  /* 0x0000000910107223 */ /* 0x000fe40000010009 */
[----:B------:R-:W1:Y:S08]  /*04a0*/  @P0 MUFU.EX2 R8, R10 ;  /* 0x0000000a00080308 */ /* 0x000e700000000800 */
[----:B------:R-:W2:Y:S01]  /*04b0*/  @P1 MUFU.EX2 R11, R16 ;  /* 0x00000010000b1308 */ /* 0x000ea20000000800 */
[----:B-1----:R-:W-:-:S05]  /*04c0*/  @P0 FADD R9, -R8, 1 ;  /* 0x3f80000008090421 */ /* 0x002fca0000000100 */
[----:B------:R-:W-:Y:S01]  /*04d0*/  @P0 LOP3.LUT R10, R9, 0x80000000, R6, 0xf8, !PT ;  /* 0x80000000090a0812 */ /* 0x000fe200078ef806 */
[----:B------:R-:W-:Y:S01]  /*04e0*/  FMUL R9, R4, 0.5 ;  /* 0x3f00000004097820 */ /* 0x000fe20000400000 */
[----:B------:R-:W-:Y:S01]  /*04f0*/  LEA R6, P0, R0, UR6, 0x2 ;  /* 0x0000000600067c11 */ /* 0x000fe2000f8010ff */
[----:B--2---:R-:W-:Y:S02]  /*0500*/  @P1 FADD R8, -R11, 1 ;  /* 0x3f8000000b081421 */ /* 0x004fe40000000100 */
[----:B------:R-:W-:-:S03]  /*0510*/  FADD R10, R10, 1 ;  /* 0x3f8000000a0a7421 */ /* 0x000fc60000000000 */
[----:B------:R-:W-:Y:S01]  /*0520*/  @P1 LOP3.LUT R16, R8, 0x80000000, R7, 0xf8, !PT ;  /* 0x8000000008101812 */ /* 0x000fe200078ef807 */
[----:B------:R-:W-:Y:S01]  /*0530*/  FMUL R8, R5, 0.5 ;  /* 0x3f00000005087820 */ /* 0x000fe20000400000 */
[----:B------:R-:W-:Y:S01]  /*0540*/  SHF.R.S32.HI R7, RZ, 0x1f, R0 ;  /* 0x0000001fff077819 */ /* 0x000fe20000011400 */
[----:B------:R-:W-:Y:S02]  /*0550*/  FMUL R10, R9, R10 ;  /* 0x0000000a090a7220 */ /* 0x000fe40000400000 */
[----:B------:R-:W-:Y:S01]  /*0560*/  FADD R11, R16, 1 ;  /* 0x3f800000100b7421 */ /* 0x000fe20000000000 */
[----:B------:R-:W-:-:S03]  /*0570*/  LEA.HI.X R7, R0, UR7, R7, 0x2, P0 ;  /* 0x0000000700077c11 */ /* 0x000fc600080f1407 */
[----:B------:R-:W-:-:S05]  /*0580*/  FMUL R11, R8, R11 ;  /* 0x0000000b080b7220 */ /* 0x000fca0000400000 */
[----:B------:R-:W-:Y:S01]  /*0590*/  STG.E.64 desc[UR4][R6.64], R10 ;  /* 0x0000000a06007986 */ /* 0x000fe2000c101b04 */
[----:B------:R-:W-:Y:S05]  /*05a0*/  EXIT ;  /* 0x000000000000794d */ /* 0x000fea0003800000 */
.L_x_0:
[----:B------:R-:W-:-:S00]  /*05b0*/  BRA `(.L_x_0) ;  /* 0xfffffffc00fc7947 */ /* 0x000fc0000383ffff */
[----:B------:R-:W-:-:S00]  /*05c0*/  NOP ;  /* 0x0000000000007918 */ /* 0x000fc00000000000 */
        /* <DEDUP_REMOVED lines=11> */
.L_x_1:


//--------------------- .nv.global.init           --------------------------
	.section	.nv.global.init,"aw",@progbits
.nv.global.init:
	.type		_$_str,@object
	.size		_$_str,(.L_0 - _$_str)
_$_str:
        /*0000*/ 	.byte	0x5f, 0x5f, 0x43, 0x55, 0x44, 0x41, 0x5f, 0x46, 0x54, 0x5a, 0x00
.L_0:


//--------------------- .nv.constant0.triton_poi_fused_convolution_gelu_18 --------------------------
	.section	.nv.constant0.triton_poi_fused_convolution_gelu_18,"a",@progbits
	.sectionflags	@""
	.align	4
.nv.constant0.triton_poi_fused_convolution_gelu_18:
	.zero		556
